	.headerflags	@"EF_CUDA_TEXMODE_UNIFIED EF_CUDA_64BIT_ADDRESS EF_CUDA_ACCELERATORS EF_CUDA_SM90 EF_CUDA_VIRTUAL_SM(EF_CUDA_SM90)"
	.elftype	@"ET_EXEC"


//--------------------- .nv.info                  --------------------------
	.section	.nv.info,"",@"SHT_CUDA_INFO"
	.align	4


	//----- nvinfo : EIATTR_REGCOUNT
	.align		4
        /*0000*/ 	.byte	0x04, 0x2f
        /*0002*/ 	.short	(.L_1 - .L_0)
	.align		4
.L_0:
        /*0004*/ 	.word	index@(triton_poi_fused_avg_pool2d_49)
        /*0008*/ 	.word	0x0000001a


	//----- nvinfo : EIATTR_MIN_STACK_SIZE
	.align		4
.L_1:
        /*000c*/ 	.byte	0x04, 0x12
        /*000e*/ 	.short	(.L_3 - .L_2)
	.align		4
.L_2:
        /*0010*/ 	.word	index@(triton_poi_fused_avg_pool2d_49)
        /*0014*/ 	.word	0x00000000


	//----- nvinfo : EIATTR_FRAME_SIZE
	.align		4
.L_3:
        /*0018*/ 	.byte	0x04, 0x11
        /*001a*/ 	.short	(.L_5 - .L_4)
	.align		4
.L_4:
        /*001c*/ 	.word	index@(triton_poi_fused_avg_pool2d_49)
        /*0020*/ 	.word	0x00000000


	//----- nvinfo : EIATTR_MIN_STACK_SIZE
	.align		4
.L_5:
        /*0024*/ 	.byte	0x04, 0x12
        /*0026*/ 	.short	(.L_7 - .L_6)
	.align		4
.L_6:
        /*0028*/ 	.word	index@(triton_poi_fused_avg_pool2d_49)
        /*002c*/ 	.word	0x00000000
.L_7:


//--------------------- .nv.info.triton_poi_fused_avg_pool2d_49 --------------------------
	.section	.nv.info.triton_poi_fused_avg_pool2d_49,"",@"SHT_CUDA_INFO"
	.sectionflags	@""
	.align	4


	//----- nvinfo : EIATTR_CUDA_API_VERSION
	.align		4
        /*0000*/ 	.byte	0x04, 0x37
        /*0002*/ 	.short	(.L_9 - .L_8)
.L_8:
        /*0004*/ 	.word	0x0000007c


	//----- nvinfo : EIATTR_KPARAM_INFO
	.align		4
.L_9:
        /*0008*/ 	.byte	0x04, 0x17
        /*000a*/ 	.short	(.L_11 - .L_10)
.L_10:
        /*000c*/ 	.word	0x00000000
        /*0010*/ 	.short	0x0002
        /*0012*/ 	.short	0x0010
        /*0014*/ 	.byte	0x00, 0xf0, 0x11, 0x00


	//----- nvinfo : EIATTR_KPARAM_INFO
	.align		4
.L_11:
        /*0018*/ 	.byte	0x04, 0x17
        /*001a*/ 	.short	(.L_13 - .L_12)
.L_12:
        /*001c*/ 	.word	0x00000000
        /*0020*/ 	.short	0x0001
        /*0022*/ 	.short	0x0008
        /*0024*/ 	.byte	0x00, 0xf4, 0x21, 0x00


	//----- nvinfo : EIATTR_KPARAM_INFO
	.align		4
.L_13:
        /*0028*/ 	.byte	0x04, 0x17
        /*002a*/ 	.short	(.L_15 - .L_14)
.L_14:
        /*002c*/ 	.word	0x00000000
        /*0030*/ 	.short	0x0000
        /*0032*/ 	.short	0x0000
        /*0034*/ 	.byte	0x00, 0xf4, 0x21, 0x00


	//----- nvinfo : EIATTR_SPARSE_MMA_MASK
	.align		4
.L_15:
        /*0038*/ 	.byte	0x03, 0x50
        /*003a*/ 	.short	0x0000


	//----- nvinfo : EIATTR_MAXREG_COUNT
	.align		4
        /*003c*/ 	.byte	0x03, 0x1b
        /*003e*/ 	.short	0x00ff


	//----- nvinfo : EIATTR_EXIT_INSTR_OFFSETS
	.align		4
        /*0040*/ 	.byte	0x04, 0x1c
        /*0042*/ 	.short	(.L_17 - .L_16)


	//   ....[0]....
.L_16:
        /*0044*/ 	.word	0x00000640


	//----- nvinfo : EIATTR_REQNTID
	.align		4
.L_17:
        /*0048*/ 	.byte	0x04, 0x10
        /*004a*/ 	.short	(.L_19 - .L_18)
.L_18:
        /*004c*/ 	.word	0x00000080
        /*0050*/ 	.word	0x00000001
        /*0054*/ 	.word	0x00000001


	//----- nvinfo : EIATTR_CBANK_PARAM_SIZE
	.align		4
.L_19:
        /*0058*/ 	.byte	0x03, 0x19
        /*005a*/ 	.short	0x0014


	//----- nvinfo : EIATTR_PARAM_CBANK
	.align		4
        /*005c*/ 	.byte	0x04, 0x0a
        /*005e*/ 	.short	(.L_21 - .L_20)
	.align		4
.L_20:
        /*0060*/ 	.word	index@(.nv.constant0.triton_poi_fused_avg_pool2d_49)
        /*0064*/ 	.short	0x0210
        /*0066*/ 	.short	0x0014


	//----- nvinfo : EIATTR_SW_WAR
	.align		4
.L_21:
        /*0068*/ 	.byte	0x04, 0x36
        /*006a*/ 	.short	(.L_23 - .L_22)
.L_22:
        /*006c*/ 	.word	0x00000008
.L_23:


//--------------------- .nv.callgraph             --------------------------
	.section	.nv.callgraph,"",@"SHT_CUDA_CALLGRAPH"
	.align	4
	.sectionentsize	8
	.align		4
        /*0000*/ 	.word	0x00000000
	.align		4
        /*0004*/ 	.word	0xffffffff
	.align		4
        /*0008*/ 	.word	0x00000000
	.align		4
        /*000c*/ 	.word	0xfffffffe
	.align		4
        /*0010*/ 	.word	0x00000000
	.align		4
        /*0014*/ 	.word	0xfffffffd
	.align		4
        /*0018*/ 	.word	0x00000000
	.align		4
        /*001c*/ 	.word	0xfffffffc


//--------------------- .text.triton_poi_fused_avg_pool2d_49 --------------------------
	.section	.text.triton_poi_fused_avg_pool2d_49,"ax",@progbits
	.align	128
        .global         triton_poi_fused_avg_pool2d_49
        .type           triton_poi_fused_avg_pool2d_49,@function
        .size           triton_poi_fused_avg_pool2d_49,(.L_x_1 - triton_poi_fused_avg_pool2d_49)
        .other          triton_poi_fused_avg_pool2d_49,@"STO_CUDA_ENTRY STV_DEFAULT"
triton_poi_fused_avg_pool2d_49:
.text.triton_poi_fused_avg_pool2d_49:
[----:B------:R-:W-:Y:S01]  /*0000*/  LDC R1, c[0x0][0x28] ;  /* 0x00000a00ff017b82 */ /* 0x000fe20000000800 */
[----:B------:R-:W1:Y:S07]  /*0010*/  S2R R9, SR_TID.X ;  /* 0x0000000000097919 */ /* 0x000e6e0000002100 */
[----:B------:R-:W2:Y:S01]  /*0020*/  LDC.64 R2, c[0x0][0x210] ;  /* 0x00008400ff027b82 */ /* 0x000ea20000000a00 */
[----:B------:R-:W-:Y:S01]  /*0030*/  CS2R R14, SRZ ;  /* 0x00000000000e7805 */ /* 0x000fe2000001ff00 */
[----:B------:R-:W-:Y:S01]  /*0040*/  ULDC.64 UR4, c[0x0][0x208] ;  /* 0x0000820000047ab9 */ /* 0x000fe20000000a00 */
[----:B------:R-:W3:Y:S01]  /*0050*/  S2R R0, SR_CTAID.X ;  /* 0x0000000000007919 */ /* 0x000ee20000002500 */
[----:B-1----:R-:W-:-:S05]  /*0060*/  LOP3.LUT R9, R9, 0x7f, RZ, 0xc0, !PT ;  /* 0x0000007f09097812 */ /* 0x002fca00078ec0ff */
[----:B---3--:R-:W-:-:S04]  /*0070*/  IMAD R9, R0, 0x80, R9 ;  /* 0x0000008000097824 */ /* 0x008fc800078e0209 */
[----:B------:R-:W-:-:S05]  /*0080*/  IMAD.HI R0, R9, 0x66666667, RZ ;  /* 0x6666666709007827 */ /* 0x000fca00078e02ff */
[----:B------:R-:W-:-:S04]  /*0090*/  SHF.R.U32.HI R5, RZ, 0x1f, R0 ;  /* 0x0000001fff057819 */ /* 0x000fc80000011600 */
[CC--:B------:R-:W-:Y:S02]  /*00a0*/  LEA.HI.SX32 R4, R0.reuse, R5.reuse, 0x17 ;  /* 0x0000000500047211 */ /* 0x0c0fe400078fbaff */
[----:B------:R-:W-:Y:S02]  /*00b0*/  LEA.HI.SX32 R5, R0, R5, 0x16 ;  /* 0x0000000500057211 */ /* 0x000fe400078fb2ff */
[----:B------:R-:W-:Y:S02]  /*00c0*/  LEA.HI R6, R4, R4, RZ, 0x1 ;  /* 0x0000000404067211 */ /* 0x000fe400078f08ff */
[----:B------:R-:W-:Y:S02]  /*00d0*/  LEA.HI R0, R5, R5, RZ, 0x1 ;  /* 0x0000000505007211 */ /* 0x000fe400078f08ff */
[----:B------:R-:W-:Y:S02]  /*00e0*/  LOP3.LUT R7, R6, 0xfffffffe, RZ, 0xc0, !PT ;  /* 0xfffffffe06077812 */ /* 0x000fe400078ec0ff */
[----:B------:R-:W-:-:S03]  /*00f0*/  LOP3.LUT R6, R0, 0xfffffffe, RZ, 0xc0, !PT ;  /* 0xfffffffe00067812 */ /* 0x000fc600078ec0ff */
[----:B------:R-:W-:Y:S02]  /*0100*/  IMAD.IADD R0, R4, 0x1, -R7 ;  /* 0x0000000104007824 */ /* 0x000fe400078e0a07 */
[----:B------:R-:W-:Y:S02]  /*0110*/  IMAD.IADD R11, R5, 0x1, -R6 ;  /* 0x00000001050b7824 */ /* 0x000fe400078e0a06 */
[C---:B------:R-:W-:Y:S01]  /*0120*/  VIADD R5, R9.reuse, 0xfffff100 ;  /* 0xfffff10009057836 */ /* 0x040fe20000000000 */
[C---:B------:R-:W-:Y:S01]  /*0130*/  ISETP.GT.AND P0, PT, R0.reuse, RZ, PT ;  /* 0x000000ff0000720c */ /* 0x040fe20003f04270 */
[----:B------:R-:W-:Y:S01]  /*0140*/  VIADD R7, R9, 0xfffffb00 ;  /* 0xfffffb0009077836 */ /* 0x000fe20000000000 */
[----:B------:R-:W-:Y:S01]  /*0150*/  ISETP.GE.AND P1, PT, R0, 0x1, PT ;  /* 0x000000010000780c */ /* 0x000fe20003f26270 */
[--C-:B--2---:R-:W-:Y:S01]  /*0160*/  IMAD.WIDE R4, R5, 0x4, R2.reuse ;  /* 0x0000000405047825 */ /* 0x104fe200078e0202 */
[C---:B------:R-:W-:Y:S02]  /*0170*/  ISETP.GT.AND P4, PT, R11.reuse, RZ, P0 ;  /* 0x000000ff0b00720c */ /* 0x040fe40000784270 */
[----:B------:R-:W-:Y:S01]  /*0180*/  ISETP.GT.AND P3, PT, R11, RZ, !P1 ;  /* 0x000000ff0b00720c */ /* 0x000fe20004f64270 */
[----:B------:R-:W-:-:S10]  /*0190*/  IMAD.WIDE R6, R7, 0x4, R2 ;  /* 0x0000000407067825 */ /* 0x000fd400078e0202 */
[----:B------:R1:W2:Y:S04]  /*01a0*/  @P4 LDG.E R14, desc[UR4][R4.64] ;  /* 0x00000004040e4981 */ /* 0x0002a8000c1e1900 */
[----:B------:R-:W3:Y:S01]  /*01b0*/  @P3 LDG.E R15, desc[UR4][R6.64] ;  /* 0x00000004060f3981 */ /* 0x000ee2000c1e1900 */
[----:B------:R-:W-:Y:S01]  /*01c0*/  ISETP.GT.AND P2, PT, R0, -0x1, PT ;  /* 0xffffffff0000780c */ /* 0x000fe20003f44270 */
[----:B------:R-:W-:Y:S01]  /*01d0*/  IMAD.MOV.U32 R8, RZ, RZ, RZ ;  /* 0x000000ffff087224 */ /* 0x000fe200078e00ff */
[----:B------:R-:W-:Y:S02]  /*01e0*/  IADD3 R17, R9, -0xa00, RZ ;  /* 0xfffff60009117810 */ /* 0x000fe40007ffe0ff */
[C---:B------:R-:W-:Y:S02]  /*01f0*/  ISETP.GT.AND P5, PT, R11.reuse, RZ, P2 ;  /* 0x000000ff0b00720c */ /* 0x040fe400017a4270 */
[----:B------:R-:W-:Y:S01]  /*0200*/  LOP3.LUT R10, R11, R0, RZ, 0xfc, !PT ;  /* 0x000000000b0a7212 */ /* 0x000fe200078efcff */
[----:B------:R-:W-:Y:S01]  /*0210*/  IMAD.WIDE R16, R17, 0x4, R2 ;  /* 0x0000000411107825 */ /* 0x000fe200078e0202 */
[----:B------:R-:W-:-:S03]  /*0220*/  ISETP.GT.AND P6, PT, R11, -0x1, P0 ;  /* 0xffffffff0b00780c */ /* 0x000fc600007c4270 */
[----:B------:R-:W-:Y:S02]  /*0230*/  VIADD R21, R11, 0x2 ;  /* 0x000000020b157836 */ /* 0x000fe40000000000 */
[----:B------:R-:W-:-:S04]  /*0240*/  VIADD R20, R0, 0x2 ;  /* 0x0000000200147836 */ /* 0x000fc80000000000 */
[----:B------:R4:W5:Y:S01]  /*0250*/  @P5 LDG.E R8, desc[UR4][R16.64] ;  /* 0x0000000410085981 */ /* 0x000962000c1e1900 */
[----:B------:R-:W-:Y:S01]  /*0260*/  CS2R R18, SRZ ;  /* 0x0000000000127805 */ /* 0x000fe2000001ff00 */
[--C-:B------:R-:W-:Y:S01]  /*0270*/  IMAD.WIDE R12, R9, 0x4, R2.reuse ;  /* 0x00000004090c7825 */ /* 0x100fe200078e0202 */
[----:B-1----:R-:W-:Y:S02]  /*0280*/  IADD3 R5, R9, 0x500, RZ ;  /* 0x0000050009057810 */ /* 0x002fe40007ffe0ff */
[----:B------:R-:W-:Y:S02]  /*0290*/  SEL R20, R20, 0x3, !P0 ;  /* 0x0000000314147807 */ /* 0x000fe40004000000 */
[----:B------:R-:W-:Y:S01]  /*02a0*/  ISETP.LT.AND P0, PT, R11, 0x1, P0 ;  /* 0x000000010b00780c */ /* 0x000fe20000701270 */
[----:B------:R-:W-:Y:S01]  /*02b0*/  IMAD.WIDE R4, R5, 0x4, R2 ;  /* 0x0000000405047825 */ /* 0x000fe200078e0202 */
[----:B------:R-:W-:Y:S02]  /*02c0*/  ISETP.LT.AND P2, PT, R11, 0x1, P2 ;  /* 0x000000010b00780c */ /* 0x000fe40001741270 */
[----:B----4-:R-:W-:Y:S01]  /*02d0*/  CS2R R16, SRZ ;  /* 0x0000000000107805 */ /* 0x010fe2000001ff00 */
[----:B------:R-:W-:-:S02]  /*02e0*/  VIADD R23, R9, 0xf00 ;  /* 0x00000f0009177836 */ /* 0x000fc40000000000 */
[----:B------:R-:W-:-:S06]  /*02f0*/  IMAD.MOV.U32 R22, RZ, RZ, RZ ;  /* 0x000000ffff167224 */ /* 0x000fcc00078e00ff */
[----:B------:R-:W4:Y:S01]  /*0300*/  @P0 LDG.E R17, desc[UR4][R4.64] ;  /* 0x0000000404110981 */ /* 0x000f22000c1e1900 */
[----:B--2---:R-:W-:Y:S02]  /*0310*/  SEL R14, R14, RZ, P4 ;  /* 0x000000ff0e0e7207 */ /* 0x004fe40002000000 */
[----:B------:R-:W-:Y:S01]  /*0320*/  ISETP.GT.AND P4, PT, R10, -0x1, PT ;  /* 0xffffffff0a00780c */ /* 0x000fe20003f84270 */
[----:B------:R-:W-:Y:S01]  /*0330*/  IMAD.MOV.U32 R10, RZ, RZ, RZ ;  /* 0x000000ffff0a7224 */ /* 0x000fe200078e00ff */
[----:B---3--:R-:W-:Y:S02]  /*0340*/  SEL R15, R15, RZ, P3 ;  /* 0x000000ff0f0f7207 */ /* 0x008fe40001800000 */
[----:B------:R-:W-:-:S03]  /*0350*/  ISETP.GT.AND P3, PT, R11, RZ, PT ;  /* 0x000000ff0b00720c */ /* 0x000fc60003f64270 */
[----:B------:R1:W2:Y:S01]  /*0360*/  @P6 LDG.E R10, desc[UR4][R6.64] ;  /* 0x00000004060a6981 */ /* 0x0002a2000c1e1900 */
[----:B------:R-:W-:Y:S02]  /*0370*/  SEL R21, R21, 0x3, !P3 ;  /* 0x0000000315157807 */ /* 0x000fe40005800000 */
[----:B------:R-:W-:-:S03]  /*0380*/  ISETP.GT.AND P3, PT, R11, -0x1, !P1 ;  /* 0xffffffff0b00780c */ /* 0x000fc60004f64270 */
[----:B------:R3:W2:Y:S01]  /*0390*/  @P4 LDG.E R19, desc[UR4][R12.64] ;  /* 0x000000040c134981 */ /* 0x0006a2000c1e1900 */
[----:B------:R-:W-:Y:S01]  /*03a0*/  ISETP.LT.AND P1, PT, R11, 0x1, !P1 ;  /* 0x000000010b00780c */ /* 0x000fe20004f21270 */
[----:B-1----:R-:W-:-:S08]  /*03b0*/  VIADD R7, R9, 0xa00 ;  /* 0x00000a0009077836 */ /* 0x002fd00000000000 */
[----:B------:R5:W2:Y:S01]  /*03c0*/  @P3 LDG.E R16, desc[UR4][R4.64] ;  /* 0x0000000404103981 */ /* 0x000aa2000c1e1900 */
[----:B------:R-:W-:-:S04]  /*03d0*/  IMAD.WIDE R6, R7, 0x4, R2 ;  /* 0x0000000407067825 */ /* 0x000fc800078e0202 */
[----:B------:R-:W-:Y:S01]  /*03e0*/  IMAD.WIDE R2, R23, 0x4, R2 ;  /* 0x0000000417027825 */ /* 0x000fe200078e0202 */
[----:B------:R-:W2:Y:S04]  /*03f0*/  @P2 LDG.E R18, desc[UR4][R6.64] ;  /* 0x0000000406122981 */ /* 0x000ea8000c1e1900 */
[----:B------:R1:W2:Y:S01]  /*0400*/  @P1 LDG.E R22, desc[UR4][R2.64] ;  /* 0x0000000402161981 */ /* 0x0002a2000c1e1900 */
[----:B---3--:R-:W-:-:S05]  /*0410*/  IADD3 R12, R11, R0, RZ ;  /* 0x000000000b0c7210 */ /* 0x008fca0007ffe0ff */
[----:B------:R-:W-:Y:S01]  /*0420*/  IMAD R12, R11, R0, -R12 ;  /* 0x000000000b0c7224 */ /* 0x000fe200078e0a0c */
[----:B-----5:R-:W-:Y:S02]  /*0430*/  SEL R5, R8, RZ, P5 ;  /* 0x000000ff08057207 */ /* 0x020fe40002800000 */
[----:B----4-:R-:W-:Y:S01]  /*0440*/  SEL R17, R17, RZ, P0 ;  /* 0x000000ff11117207 */ /* 0x010fe20000000000 */
[----:B-1----:R-:W1:Y:S01]  /*0450*/  LDC.64 R2, c[0x0][0x218] ;  /* 0x00008600ff027b82 */ /* 0x002e620000000a00 */
[----:B------:R-:W-:Y:S01]  /*0460*/  IADD3 R12, R21, R12, R20 ;  /* 0x0000000c150c7210 */ /* 0x000fe20007ffe014 */
[----:B------:R-:W-:-:S04]  /*0470*/  IMAD R11, R11, R20, RZ ;  /* 0x000000140b0b7224 */ /* 0x000fc800078e02ff */
[----:B------:R-:W-:Y:S02]  /*0480*/  VIADD R12, R12, 0x1 ;  /* 0x000000010c0c7836 */ /* 0x000fe40000000000 */
[----:B------:R-:W-:Y:S02]  /*0490*/  IMAD R11, R0, R21, R11 ;  /* 0x00000015000b7224 */ /* 0x000fe400078e020b */
[----:B------:R-:W-:-:S04]  /*04a0*/  IMAD R12, R21, R20, R12 ;  /* 0x00000014150c7224 */ /* 0x000fc800078e020c */
[----:B------:R-:W-:Y:S02]  /*04b0*/  IMAD.IADD R11, R12, 0x1, -R11 ;  /* 0x000000010c0b7824 */ /* 0x000fe400078e0a0b */
[----:B------:R-:W-:-:S03]  /*04c0*/  FADD R14, R14, R5 ;  /* 0x000000050e0e7221 */ /* 0x000fc60000000000 */
[----:B------:R-:W-:Y:S01]  /*04d0*/  I2FP.F32.S32 R11, R11 ;  /* 0x0000000b000b7245 */ /* 0x000fe20000201400 */
[----:B------:R-:W-:-:S03]  /*04e0*/  FADD R15, R14, R15 ;  /* 0x0000000f0e0f7221 */ /* 0x000fc60000000000 */
[----:B------:R-:W-:Y:S01]  /*04f0*/  FSETP.GT.AND P5, PT, |R11|, 8.50705917302346158658e+37, PT ;  /* 0x7e8000000b00780b */ /* 0x000fe20003fa4200 */
[----:B-1----:R-:W-:Y:S01]  /*0500*/  IMAD.WIDE R2, R9, 0x4, R2 ;  /* 0x0000000409027825 */ /* 0x002fe200078e0202 */
[----:B--2---:R-:W-:Y:S02]  /*0510*/  SEL R10, R10, RZ, P6 ;  /* 0x000000ff0a0a7207 */ /* 0x004fe40003000000 */
[----:B------:R-:W-:Y:S02]  /*0520*/  SEL R19, R19, RZ, P4 ;  /* 0x000000ff13137207 */ /* 0x000fe40002000000 */
[----:B------:R-:W-:Y:S01]  /*0530*/  FSETP.GEU.AND P4, PT, |R11|, 1.175494350822287508e-38, PT ;  /* 0x008000000b00780b */ /* 0x000fe20003f8e200 */
[----:B------:R-:W-:-:S06]  /*0540*/  FADD R10, R15, R10 ;  /* 0x0000000a0f0a7221 */ /* 0x000fcc0000000000 */
[----:B------:R-:W-:Y:S01]  /*0550*/  @P5 FMUL R11, R11, 0.25 ;  /* 0x3e8000000b0b5820 */ /* 0x000fe20000400000 */
[----:B------:R-:W-:Y:S01]  /*0560*/  FADD R19, R10, R19 ;  /* 0x000000130a137221 */ /* 0x000fe20000000000 */
[----:B------:R-:W-:-:S05]  /*0570*/  SEL R16, R16, RZ, P3 ;  /* 0x000000ff10107207 */ /* 0x000fca0001800000 */
[----:B------:R-:W-:Y:S01]  /*0580*/  FADD R16, R19, R16 ;  /* 0x0000001013107221 */ /* 0x000fe20000000000 */
[----:B------:R-:W-:Y:S01]  /*0590*/  SEL R18, R18, RZ, P2 ;  /* 0x000000ff12127207 */ /* 0x000fe20001000000 */
[----:B------:R-:W-:Y:S02]  /*05a0*/  @!P4 FMUL R11, R11, 16777216 ;  /* 0x4b8000000b0bc820 */ /* 0x000fe40000400000 */
[----:B------:R-:W-:Y:S01]  /*05b0*/  FADD R17, R16, R17 ;  /* 0x0000001110117221 */ /* 0x000fe20000000000 */
[----:B------:R-:W-:-:S03]  /*05c0*/  SEL R22, R22, RZ, P1 ;  /* 0x000000ff16167207 */ /* 0x000fc60000800000 */
[----:B------:R-:W-:Y:S01]  /*05d0*/  FADD R17, R17, R18 ;  /* 0x0000001211117221 */ /* 0x000fe20000000000 */
[----:B------:R-:W1:Y:S03]  /*05e0*/  MUFU.RCP R11, R11 ;  /* 0x0000000b000b7308 */ /* 0x000e660000001000 */
[----:B------:R-:W-:-:S04]  /*05f0*/  FADD R22, R17, R22 ;  /* 0x0000001611167221 */ /* 0x000fc80000000000 */
[----:B------:R-:W-:-:S04]  /*0600*/  @P5 FMUL R22, R22, 0.25 ;  /* 0x3e80000016165820 */ /* 0x000fc80000400000 */
[----:B------:R-:W-:-:S04]  /*0610*/  @!P4 FMUL R22, R22, 16777216 ;  /* 0x4b8000001616c820 */ /* 0x000fc80000400000 */
[----:B-1----:R-:W-:-:S05]  /*0620*/  FMUL R5, R11, R22 ;  /* 0x000000160b057220 */ /* 0x002fca0000400000 */
[----:B------:R-:W-:Y:S01]  /*0630*/  STG.E desc[UR4][R2.64], R5 ;  /* 0x0000000502007986 */ /* 0x000fe2000c101904 */
[----:B------:R-:W-:Y:S05]  /*0640*/  EXIT ;  /* 0x000000000000794d */ /* 0x000fea0003800000 */
.L_x_0:
[----:B------:R-:W-:-:S00]  /*0650*/  BRA `(.L_x_0) ;  /* 0xfffffffc00fc7947 */ /* 0x000fc0000383ffff */
[----:B------:R-:W-:-:S00]  /*0660*/  NOP ;  /* 0x0000000000007918 */ /* 0x000fc00000000000 */
        /* <DEDUP_REMOVED lines=9> */
.L_x_1:


//--------------------- .nv.constant0.triton_poi_fused_avg_pool2d_49 --------------------------
	.section	.nv.constant0.triton_poi_fused_avg_pool2d_49,"a",@progbits
	.sectionflags	@""
	.align	4
.nv.constant0.triton_poi_fused_avg_pool2d_49:
	.zero		548
